	.headerflags	@"EF_CUDA_TEXMODE_UNIFIED EF_CUDA_64BIT_ADDRESS EF_CUDA_ACCELERATORS EF_CUDA_SM90 EF_CUDA_VIRTUAL_SM(EF_CUDA_SM90)"
	.elftype	@"ET_EXEC"


//--------------------- .nv.info                  --------------------------
	.section	.nv.info,"",@"SHT_CUDA_INFO"
	.align	4


	//----- nvinfo : EIATTR_REGCOUNT
	.align		4
        /*0000*/ 	.byte	0x04, 0x2f
        /*0002*/ 	.short	(.L_1 - .L_0)
	.align		4
.L_0:
        /*0004*/ 	.word	index@(triton_poi_fused__unsafe_index_add_leaky_relu_mul_sub_6)
        /*0008*/ 	.word	0x00000020


	//----- nvinfo : EIATTR_MIN_STACK_SIZE
	.align		4
.L_1:
        /*000c*/ 	.byte	0x04, 0x12
        /*000e*/ 	.short	(.L_3 - .L_2)
	.align		4
.L_2:
        /*0010*/ 	.word	index@(triton_poi_fused__unsafe_index_add_leaky_relu_mul_sub_6)
        /*0014*/ 	.word	0x00000000


	//----- nvinfo : EIATTR_FRAME_SIZE
	.align		4
.L_3:
        /*0018*/ 	.byte	0x04, 0x11
        /*001a*/ 	.short	(.L_5 - .L_4)
	.align		4
.L_4:
        /*001c*/ 	.word	index@(triton_poi_fused__unsafe_index_add_leaky_relu_mul_sub_6)
        /*0020*/ 	.word	0x00000000


	//----- nvinfo : EIATTR_MIN_STACK_SIZE
	.align		4
.L_5:
        /*0024*/ 	.byte	0x04, 0x12
        /*0026*/ 	.short	(.L_7 - .L_6)
	.align		4
.L_6:
        /*0028*/ 	.word	index@(triton_poi_fused__unsafe_index_add_leaky_relu_mul_sub_6)
        /*002c*/ 	.word	0x00000000
.L_7:


//--------------------- .nv.info.triton_poi_fused__unsafe_index_add_leaky_relu_mul_sub_6 --------------------------
	.section	.nv.info.triton_poi_fused__unsafe_index_add_leaky_relu_mul_sub_6,"",@"SHT_CUDA_INFO"
	.sectionflags	@""
	.align	4


	//----- nvinfo : EIATTR_CUDA_API_VERSION
	.align		4
        /*0000*/ 	.byte	0x04, 0x37
        /*0002*/ 	.short	(.L_9 - .L_8)
.L_8:
        /*0004*/ 	.word	0x0000007c


	//----- nvinfo : EIATTR_KPARAM_INFO
	.align		4
.L_9:
        /*0008*/ 	.byte	0x04, 0x17
        /*000a*/ 	.short	(.L_11 - .L_10)
.L_10:
        /*000c*/ 	.word	0x00000000
        /*0010*/ 	.short	0x0008
        /*0012*/ 	.short	0x0040
        /*0014*/ 	.byte	0x00, 0xf0, 0x11, 0x00


	//----- nvinfo : EIATTR_KPARAM_INFO
	.align		4
.L_11:
        /*0018*/ 	.byte	0x04, 0x17
        /*001a*/ 	.short	(.L_13 - .L_12)
.L_12:
        /*001c*/ 	.word	0x00000000
        /*0020*/ 	.short	0x0007
        /*0022*/ 	.short	0x0038
        /*0024*/ 	.byte	0x00, 0xf4, 0x21, 0x00


	//----- nvinfo : EIATTR_KPARAM_INFO
	.align		4
.L_13:
        /*0028*/ 	.byte	0x04, 0x17
        /*002a*/ 	.short	(.L_15 - .L_14)
.L_14:
        /*002c*/ 	.word	0x00000000
        /*0030*/ 	.short	0x0006
        /*0032*/ 	.short	0x0030
        /*0034*/ 	.byte	0x00, 0xf4, 0x21, 0x00


	//----- nvinfo : EIATTR_KPARAM_INFO
	.align		4
.L_15:
        /*0038*/ 	.byte	0x04, 0x17
        /*003a*/ 	.short	(.L_17 - .L_16)
.L_16:
        /*003c*/ 	.word	0x00000000
        /*0040*/ 	.short	0x0005
        /*0042*/ 	.short	0x0028
        /*0044*/ 	.byte	0x00, 0xf4, 0x21, 0x00


	//----- nvinfo : EIATTR_KPARAM_INFO
	.align		4
.L_17:
        /*0048*/ 	.byte	0x04, 0x17
        /*004a*/ 	.short	(.L_19 - .L_18)
.L_18:
        /*004c*/ 	.word	0x00000000
        /*0050*/ 	.short	0x0004
        /*0052*/ 	.short	0x0020
        /*0054*/ 	.byte	0x00, 0xf4, 0x21, 0x00


	//----- nvinfo : EIATTR_KPARAM_INFO
	.align		4
.L_19:
        /*0058*/ 	.byte	0x04, 0x17
        /*005a*/ 	.short	(.L_21 - .L_20)
.L_20:
        /*005c*/ 	.word	0x00000000
        /*0060*/ 	.short	0x0003
        /*0062*/ 	.short	0x0018
        /*0064*/ 	.byte	0x00, 0xf4, 0x21, 0x00


	//----- nvinfo : EIATTR_KPARAM_INFO
	.align		4
.L_21:
        /*0068*/ 	.byte	0x04, 0x17
        /*006a*/ 	.short	(.L_23 - .L_22)
.L_22:
        /*006c*/ 	.word	0x00000000
        /*0070*/ 	.short	0x0002
        /*0072*/ 	.short	0x0010
        /*0074*/ 	.byte	0x00, 0xf4, 0x21, 0x00


	//----- nvinfo : EIATTR_KPARAM_INFO
	.align		4
.L_23:
        /*0078*/ 	.byte	0x04, 0x17
        /*007a*/ 	.short	(.L_25 - .L_24)
.L_24:
        /*007c*/ 	.word	0x00000000
        /*0080*/ 	.short	0x0001
        /*0082*/ 	.short	0x0008
        /*0084*/ 	.byte	0x00, 0xf4, 0x21, 0x00


	//----- nvinfo : EIATTR_KPARAM_INFO
	.align		4
.L_25:
        /*0088*/ 	.byte	0x04, 0x17
        /*008a*/ 	.short	(.L_27 - .L_26)
.L_26:
        /*008c*/ 	.word	0x00000000
        /*0090*/ 	.short	0x0000
        /*0092*/ 	.short	0x0000
        /*0094*/ 	.byte	0x00, 0xf4, 0x21, 0x00


	//----- nvinfo : EIATTR_SPARSE_MMA_MASK
	.align		4
.L_27:
        /*0098*/ 	.byte	0x03, 0x50
        /*009a*/ 	.short	0x0000


	//----- nvinfo : EIATTR_MAXREG_COUNT
	.align		4
        /*009c*/ 	.byte	0x03, 0x1b
        /*009e*/ 	.short	0x00ff


	//----- nvinfo : EIATTR_EXIT_INSTR_OFFSETS
	.align		4
        /*00a0*/ 	.byte	0x04, 0x1c
        /*00a2*/ 	.short	(.L_29 - .L_28)


	//   ....[0]....
.L_28:
        /*00a4*/ 	.word	0x000009b0


	//   ....[1]....
        /*00a8*/ 	.word	0x000009d0


	//----- nvinfo : EIATTR_REQNTID
	.align		4
.L_29:
        /*00ac*/ 	.byte	0x04, 0x10
        /*00ae*/ 	.short	(.L_31 - .L_30)
.L_30:
        /*00b0*/ 	.word	0x00000080
        /*00b4*/ 	.word	0x00000001
        /*00b8*/ 	.word	0x00000001


	//----- nvinfo : EIATTR_CBANK_PARAM_SIZE
	.align		4
.L_31:
        /*00bc*/ 	.byte	0x03, 0x19
        /*00be*/ 	.short	0x0044


	//----- nvinfo : EIATTR_PARAM_CBANK
	.align		4
        /*00c0*/ 	.byte	0x04, 0x0a
        /*00c2*/ 	.short	(.L_33 - .L_32)
	.align		4
.L_32:
        /*00c4*/ 	.word	index@(.nv.constant0.triton_poi_fused__unsafe_index_add_leaky_relu_mul_sub_6)
        /*00c8*/ 	.short	0x0210
        /*00ca*/ 	.short	0x0044


	//----- nvinfo : EIATTR_SW_WAR
	.align		4
.L_33:
        /*00cc*/ 	.byte	0x04, 0x36
        /*00ce*/ 	.short	(.L_35 - .L_34)
.L_34:
        /*00d0*/ 	.word	0x00000008
.L_35:


//--------------------- .nv.callgraph             --------------------------
	.section	.nv.callgraph,"",@"SHT_CUDA_CALLGRAPH"
	.align	4
	.sectionentsize	8
	.align		4
        /*0000*/ 	.word	0x00000000
	.align		4
        /*0004*/ 	.word	0xffffffff
	.align		4
        /*0008*/ 	.word	0x00000000
	.align		4
        /*000c*/ 	.word	0xfffffffe
	.align		4
        /*0010*/ 	.word	0x00000000
	.align		4
        /*0014*/ 	.word	0xfffffffd
	.align		4
        /*0018*/ 	.word	0x00000000
	.align		4
        /*001c*/ 	.word	0xfffffffc


//--------------------- .text.triton_poi_fused__unsafe_index_add_leaky_relu_mul_sub_6 --------------------------
	.section	.text.triton_poi_fused__unsafe_index_add_leaky_relu_mul_sub_6,"ax",@progbits
	.align	128
        .global         triton_poi_fused__unsafe_index_add_leaky_relu_mul_sub_6
        .type           triton_poi_fused__unsafe_index_add_leaky_relu_mul_sub_6,@function
        .size           triton_poi_fused__unsafe_index_add_leaky_relu_mul_sub_6,(.L_x_1 - triton_poi_fused__unsafe_index_add_leaky_relu_mul_sub_6)
        .other          triton_poi_fused__unsafe_index_add_leaky_relu_mul_sub_6,@"STO_CUDA_ENTRY STV_DEFAULT"
triton_poi_fused__unsafe_index_add_leaky_relu_mul_sub_6:
.text.triton_poi_fused__unsafe_index_add_leaky_relu_mul_sub_6:
[----:B------:R-:W0:Y:S01]  /*0000*/  LDC R1, c[0x0][0x28] ;  /* 0x00000a00ff017b82 */ /* 0x000e220000000800 */
[----:B------:R-:W1:Y:S07]  /*0010*/  S2R R0, SR_TID.X ;  /* 0x0000000000007919 */ /* 0x000e6e0000002100 */
[----:B------:R-:W2:Y:S01]  /*0020*/  LDC.64 R18, c[0x0][0x220] ;  /* 0x00008800ff127b82 */ /* 0x000ea20000000a00 */
[----:B------:R-:W-:Y:S02]  /*0030*/  CS2R R4, SRZ ;  /* 0x0000000000047805 */ /* 0x000fe4000001ff00 */
[----:B------:R-:W-:Y:S01]  /*0040*/  CS2R R6, SRZ ;  /* 0x0000000000067805 */ /* 0x000fe2000001ff00 */
[----:B------:R-:W3:Y:S01]  /*0050*/  S2R R3, SR_CTAID.X ;  /* 0x0000000000037919 */ /* 0x000ee20000002500 */
[----:B------:R-:W-:-:S03]  /*0060*/  ULDC.64 UR4, c[0x0][0x208] ;  /* 0x0000820000047ab9 */ /* 0x000fc60000000a00 */
[----:B------:R-:W4:Y:S08]  /*0070*/  LDC.64 R16, c[0x0][0x218] ;  /* 0x00008600ff107b82 */ /* 0x000f300000000a00 */
[----:B------:R-:W5:Y:S01]  /*0080*/  LDC.64 R20, c[0x0][0x240] ;  /* 0x00009000ff147b82 */ /* 0x000f620000000a00 */
[----:B------:R-:W-:-:S07]  /*0090*/  CS2R R14, SRZ ;  /* 0x00000000000e7805 */ /* 0x000fce000001ff00 */
[----:B------:R-:W5:Y:S01]  /*00a0*/  LDC.64 R22, c[0x0][0x230] ;  /* 0x00008c00ff167b82 */ /* 0x000f620000000a00 */
[----:B------:R-:W-:Y:S02]  /*00b0*/  CS2R R12, SRZ ;  /* 0x00000000000c7805 */ /* 0x000fe4000001ff00 */
[----:B------:R-:W-:Y:S01]  /*00c0*/  CS2R R10, SRZ ;  /* 0x00000000000a7805 */ /* 0x000fe2000001ff00 */
[----:B------:R-:W-:Y:S01]  /*00d0*/  ULDC.64 UR6, c[0x0][0x228] ;  /* 0x00008a0000067ab9 */ /* 0x000fe20000000a00 */
[----:B-1----:R-:W-:-:S05]  /*00e0*/  IMAD.SHL.U32 R0, R0, 0x2, RZ ;  /* 0x0000000200007824 */ /* 0x002fca00078e00ff */
[----:B------:R-:W-:-:S05]  /*00f0*/  LOP3.LUT R0, R0, 0xfe, RZ, 0xc0, !PT ;  /* 0x000000fe00007812 */ /* 0x000fca00078ec0ff */
[----:B---3--:R-:W-:-:S04]  /*0100*/  IMAD R2, R3, 0x100, R0 ;  /* 0x0000010003027824 */ /* 0x008fc800078e0200 */
[C---:B------:R-:W-:Y:S01]  /*0110*/  IMAD.HI R0, R2.reuse, 0x2aaaaaab, RZ ;  /* 0x2aaaaaab02007827 */ /* 0x040fe200078e02ff */
[----:B------:R-:W-:-:S04]  /*0120*/  ISETP.GE.AND P0, PT, R2, 0x240, PT ;  /* 0x000002400200780c */ /* 0x000fc80003f06270 */
[----:B------:R-:W-:-:S05]  /*0130*/  LEA.HI R3, R0, R0, RZ, 0x1 ;  /* 0x0000000000037211 */ /* 0x000fca00078f08ff */
[----:B------:R-:W-:-:S04]  /*0140*/  IMAD.HI R8, R3, 0x2aaaaaab, RZ ;  /* 0x2aaaaaab03087827 */ /* 0x000fc800078e02ff */
[----:B------:R-:W-:Y:S01]  /*0150*/  IMAD R0, R3, -0x6, R2 ;  /* 0xfffffffa03007824 */ /* 0x000fe200078e0202 */
[----:B------:R-:W-:-:S03]  /*0160*/  LEA.HI R8, R8, R8, RZ, 0x1 ;  /* 0x0000000808087211 */ /* 0x000fc600078f08ff */
[----:B--2---:R-:W-:-:S04]  /*0170*/  IMAD.WIDE R18, R0, 0x8, R18 ;  /* 0x0000000800127825 */ /* 0x004fc800078e0212 */
[----:B------:R-:W-:Y:S01]  /*0180*/  IMAD R3, R8, -0x6, R3 ;  /* 0xfffffffa08037824 */ /* 0x000fe200078e0203 */
[----:B------:R1:W2:Y:S03]  /*0190*/  @!P0 LDG.E.EL.128 R4, desc[UR4][R18.64] ;  /* 0x0000000412048981 */ /* 0x0002a6000c2e1d00 */
[----:B----4-:R-:W-:-:S05]  /*01a0*/  IMAD.WIDE R16, R3, 0x8, R16 ;  /* 0x0000000803107825 */ /* 0x010fca00078e0210 */
[----:B------:R3:W4:Y:S01]  /*01b0*/  @!P0 LDG.E.EL.64 R14, desc[UR4][R16.64] ;  /* 0x00000004100e8981 */ /* 0x000722000c2e1b00 */
[----:B-----5:R-:W-:Y:S01]  /*01c0*/  IMAD.WIDE R20, R3, 0x8, R20 ;  /* 0x0000000803147825 */ /* 0x020fe200078e0214 */
[----:B------:R-:W-:-:S04]  /*01d0*/  CS2R R8, SRZ ;  /* 0x0000000000087805 */ /* 0x000fc8000001ff00 */
[----:B------:R4:W5:Y:S01]  /*01e0*/  @!P0 LDG.E.EL.64 R12, desc[UR4][R20.64] ;  /* 0x00000004140c8981 */ /* 0x000962000c2e1b00 */
[----:B01----:R-:W-:-:S05]  /*01f0*/  IMAD.WIDE R18, R0, 0x8, R22 ;  /* 0x0000000800127825 */ /* 0x003fca00078e0216 */
[----:B------:R0:W5:Y:S01]  /*0200*/  @!P0 LDG.E.EL.128 R8, desc[UR4][R18.64] ;  /* 0x0000000412088981 */ /* 0x000162000c2e1d00 */
[----:B------:R-:W-:Y:S02]  /*0210*/  MOV R26, RZ ;  /* 0x000000ff001a7202 */ /* 0x000fe40000000f00 */
[----:B--2---:R-:W-:Y:S02]  /*0220*/  IADD3 R23, P2, R4, 0x3, RZ ;  /* 0x0000000304177810 */ /* 0x004fe40007f5e0ff */
[----:B------:R-:W-:Y:S02]  /*0230*/  ISETP.GE.AND P1, PT, R5, RZ, PT ;  /* 0x000000ff0500720c */ /* 0x000fe40003f26270 */
[----:B---3--:R-:W-:Y:S02]  /*0240*/  IADD3.X R17, RZ, R5, RZ, P2, !PT ;  /* 0x00000005ff117210 */ /* 0x008fe400017fe4ff */
[----:B------:R-:W-:Y:S02]  /*0250*/  SEL R4, R23, R4, !P1 ;  /* 0x0000000417047207 */ /* 0x000fe40004800000 */
[----:B----4-:R-:W-:-:S02]  /*0260*/  IADD3 R21, P2, R14, 0x3, RZ ;  /* 0x000000030e157810 */ /* 0x010fc40007f5e0ff */
[----:B------:R-:W-:Y:S02]  /*0270*/  SEL R5, R17, R5, !P1 ;  /* 0x0000000511057207 */ /* 0x000fe40004800000 */
[C---:B------:R-:W-:Y:S01]  /*0280*/  LEA R16, P1, R4.reuse, UR6, 0x2 ;  /* 0x0000000604107c11 */ /* 0x040fe2000f8210ff */
[----:B------:R-:W-:Y:S01]  /*0290*/  IMAD.X R23, RZ, RZ, R15, P2 ;  /* 0x000000ffff177224 */ /* 0x000fe200010e060f */
[----:B------:R-:W-:Y:S02]  /*02a0*/  ISETP.GE.AND P2, PT, R7, RZ, PT ;  /* 0x000000ff0700720c */ /* 0x000fe40003f46270 */
[----:B0-----:R-:W-:Y:S02]  /*02b0*/  IADD3 R19, P3, R6, 0x3, RZ ;  /* 0x0000000306137810 */ /* 0x001fe40007f7e0ff */
[----:B------:R-:W-:Y:S02]  /*02c0*/  LEA.HI.X R17, R4, UR7, R5, 0x2, P1 ;  /* 0x0000000704117c11 */ /* 0x000fe400088f1405 */
[----:B------:R-:W-:-:S02]  /*02d0*/  ISETP.GE.AND P1, PT, R15, RZ, PT ;  /* 0x000000ff0f00720c */ /* 0x000fc40003f26270 */
[----:B------:R-:W-:Y:S01]  /*02e0*/  SEL R6, R19, R6, !P2 ;  /* 0x0000000613067207 */ /* 0x000fe20005000000 */
[----:B------:R-:W-:Y:S01]  /*02f0*/  IMAD.X R19, RZ, RZ, R7, P3 ;  /* 0x000000ffff137224 */ /* 0x000fe200018e0607 */
[----:B------:R-:W-:Y:S01]  /*0300*/  SEL R5, R21, R14, !P1 ;  /* 0x0000000e15057207 */ /* 0x000fe20004800000 */
[----:B------:R-:W-:Y:S01]  /*0310*/  IMAD.HI R14, R2, 0x38e38e39, RZ ;  /* 0x38e38e39020e7827 */ /* 0x000fe200078e02ff */
[----:B------:R-:W-:Y:S02]  /*0320*/  SEL R4, R23, R15, !P1 ;  /* 0x0000000f17047207 */ /* 0x000fe40004800000 */
[----:B-----5:R-:W-:Y:S01]  /*0330*/  IADD3 R15, P3, R12, 0x3, RZ ;  /* 0x000000030c0f7810 */ /* 0x020fe20007f7e0ff */
[----:B------:R-:W-:Y:S01]  /*0340*/  IMAD.WIDE.U32 R22, R5, 0xc, R16 ;  /* 0x0000000c05167825 */ /* 0x000fe200078e0010 */
[----:B------:R-:W-:Y:S02]  /*0350*/  SEL R19, R19, R7, !P2 ;  /* 0x0000000713137207 */ /* 0x000fe40005000000 */
[----:B------:R-:W-:Y:S01]  /*0360*/  LEA R18, P2, R6, UR6, 0x2 ;  /* 0x0000000606127c11 */ /* 0x000fe2000f8410ff */
[----:B------:R-:W-:Y:S01]  /*0370*/  IMAD.X R21, RZ, RZ, R13, P3 ;  /* 0x000000ffff157224 */ /* 0x000fe200018e060d */
[----:B------:R-:W-:Y:S01]  /*0380*/  SHF.R.U32.HI R7, RZ, 0x1f, R14 ;  /* 0x0000001fff077819 */ /* 0x000fe2000001160e */
[----:B------:R-:W-:Y:S01]  /*0390*/  IMAD R4, R4, 0xc, RZ ;  /* 0x0000000c04047824 */ /* 0x000fe200078e02ff */
[----:B------:R-:W-:-:S02]  /*03a0*/  ISETP.GE.AND P1, PT, R13, RZ, PT ;  /* 0x000000ff0d00720c */ /* 0x000fc40003f26270 */
[----:B------:R-:W-:Y:S02]  /*03b0*/  LEA.HI.X R19, R6, UR7, R19, 0x2, P2 ;  /* 0x0000000706137c11 */ /* 0x000fe400090f1413 */
[----:B------:R-:W-:Y:S02]  /*03c0*/  IADD3 R27, P2, R8, 0x3, RZ ;  /* 0x00000003081b7810 */ /* 0x000fe40007f5e0ff */
[----:B------:R-:W-:Y:S02]  /*03d0*/  LEA.HI.SX32 R7, R14, R7, 0x1d ;  /* 0x000000070e077211 */ /* 0x000fe400078feaff */
[----:B------:R-:W-:Y:S01]  /*03e0*/  SEL R6, R21, R13, !P1 ;  /* 0x0000000d15067207 */ /* 0x000fe20004800000 */
[----:B------:R-:W-:Y:S01]  /*03f0*/  IMAD.X R29, RZ, RZ, R9, P2 ;  /* 0x000000ffff1d7224 */ /* 0x000fe200010e0609 */
[----:B------:R-:W-:Y:S01]  /*0400*/  SEL R13, R15, R12, !P1 ;  /* 0x0000000c0f0d7207 */ /* 0x000fe20004800000 */
[----:B------:R-:W-:Y:S01]  /*0410*/  IMAD R12, R7, 0x9, RZ ;  /* 0x00000009070c7824 */ /* 0x000fe200078e02ff */
[----:B------:R-:W-:Y:S01]  /*0420*/  IADD3 R21, P3, R10, 0x3, RZ ;  /* 0x000000030a157810 */ /* 0x000fe20007f7e0ff */
[----:B------:R-:W-:Y:S01]  /*0430*/  HFMA2.MMA R7, -RZ, RZ, 0, 0 ;  /* 0x00000000ff077435 */ /* 0x000fe200000001ff */
[----:B------:R-:W-:Y:S01]  /*0440*/  ISETP.GE.AND P1, PT, R9, RZ, PT ;  /* 0x000000ff0900720c */ /* 0x000fe20003f26270 */
[----:B------:R-:W-:Y:S01]  /*0450*/  IMAD R6, R6, 0xc, RZ ;  /* 0x0000000c06067824 */ /* 0x000fe200078e02ff */
[----:B------:R-:W-:Y:S01]  /*0460*/  ISETP.GE.AND P2, PT, R11, RZ, PT ;  /* 0x000000ff0b00720c */ /* 0x000fe20003f46270 */
[----:B------:R-:W-:Y:S01]  /*0470*/  IMAD.WIDE.U32 R16, R13, 0xc, R16 ;  /* 0x0000000c0d107825 */ /* 0x000fe200078e0010 */
[----:B------:R-:W-:-:S02]  /*0480*/  IADD3 R23, R23, R4, RZ ;  /* 0x0000000417177210 */ /* 0x000fc40007ffe0ff */
[----:B------:R-:W-:Y:S01]  /*0490*/  IADD3.X R25, RZ, R11, RZ, P3, !PT ;  /* 0x0000000bff197210 */ /* 0x000fe20001ffe4ff */
[----:B------:R-:W-:Y:S01]  /*04a0*/  IMAD.WIDE.U32 R14, R5, 0xc, R18 ;  /* 0x0000000c050e7825 */ /* 0x000fe200078e0012 */
[----:B------:R-:W-:Y:S02]  /*04b0*/  SEL R20, R27, R8, !P1 ;  /* 0x000000081b147207 */ /* 0x000fe40004800000 */
[----:B------:R-:W-:Y:S01]  /*04c0*/  SEL R21, R21, R10, !P2 ;  /* 0x0000000a15157207 */ /* 0x000fe20005000000 */
[----:B------:R-:W-:Y:S01]  /*04d0*/  IMAD.WIDE R22, R12, 0x4, R22 ;  /* 0x000000040c167825 */ /* 0x000fe200078e0216 */
[----:B------:R-:W-:Y:S02]  /*04e0*/  SEL R9, R29, R9, !P1 ;  /* 0x000000091d097207 */ /* 0x000fe40004800000 */
[----:B------:R-:W-:Y:S01]  /*04f0*/  SEL R24, R25, R11, !P2 ;  /* 0x0000000b19187207 */ /* 0x000fe20005000000 */
[----:B------:R-:W-:Y:S01]  /*0500*/  IMAD.IADD R15, R4, 0x1, R15 ;  /* 0x00000001040f7824 */ /* 0x000fe200078e020f */
[----:B------:R-:W-:Y:S01]  /*0510*/  LEA R10, P1, R20, UR6, 0x2 ;  /* 0x00000006140a7c11 */ /* 0x000fe2000f8210ff */
[----:B------:R0:W2:Y:S01]  /*0520*/  @!P0 LDG.E.EL R7, desc[UR4][R22.64] ;  /* 0x0000000416078981 */ /* 0x0000a2000c2e1900 */
[----:B------:R-:W-:-:S02]  /*0530*/  LEA R8, P2, R21, UR6, 0x2 ;  /* 0x0000000615087c11 */ /* 0x000fc4000f8410ff */
[----:B------:R-:W-:Y:S02]  /*0540*/  IADD3 R17, R17, R6, RZ ;  /* 0x0000000611117210 */ /* 0x000fe40007ffe0ff */
[----:B------:R-:W-:Y:S02]  /*0550*/  LEA.HI.X R11, R20, UR7, R9, 0x2, P1 ;  /* 0x00000007140b7c11 */ /* 0x000fe400088f1409 */
[----:B------:R-:W-:Y:S01]  /*0560*/  LEA.HI.X R9, R21, UR7, R24, 0x2, P2 ;  /* 0x0000000715097c11 */ /* 0x000fe200090f1418 */
[----:B------:R-:W-:Y:S01]  /*0570*/  IMAD.WIDE R16, R12, 0x4, R16 ;  /* 0x000000040c107825 */ /* 0x000fe200078e0210 */
[----:B0-----:R-:W-:-:S03]  /*0580*/  CS2R R22, SRZ ;  /* 0x0000000000167805 */ /* 0x001fc6000001ff00 */
[----:B------:R-:W-:-:S04]  /*0590*/  IMAD.WIDE.U32 R24, R5, 0xc, R8 ;  /* 0x0000000c05187825 */ /* 0x000fc800078e0008 */
[----:B------:R-:W-:Y:S01]  /*05a0*/  IMAD.WIDE.U32 R20, R5, 0xc, R10 ;  /* 0x0000000c05147825 */ /* 0x000fe200078e000a */
[----:B------:R0:W3:Y:S03]  /*05b0*/  @!P0 LDG.E.EL R23, desc[UR4][R16.64] ;  /* 0x0000000410178981 */ /* 0x0000e6000c2e1900 */
[----:B------:R-:W-:Y:S01]  /*05c0*/  IMAD.WIDE.U32 R8, R13, 0xc, R8 ;  /* 0x0000000c0d087825 */ /* 0x000fe200078e0008 */
[----:B------:R-:W-:-:S03]  /*05d0*/  IADD3 R25, R4, R25, RZ ;  /* 0x0000001904197210 */ /* 0x000fc60007ffe0ff */
[C---:B------:R-:W-:Y:S01]  /*05e0*/  IMAD.WIDE.U32 R18, R13.reuse, 0xc, R18 ;  /* 0x0000000c0d127825 */ /* 0x040fe200078e0012 */
[----:B------:R-:W-:Y:S01]  /*05f0*/  IADD3 R9, R6, R9, RZ ;  /* 0x0000000906097210 */ /* 0x000fe20007ffe0ff */
[----:B0-----:R-:W0:Y:S02]  /*0600*/  LDC.64 R16, c[0x0][0x248] ;  /* 0x00009200ff107b82 */ /* 0x001e240000000a00 */
[----:B------:R-:W-:Y:S01]  /*0610*/  IMAD.WIDE.U32 R10, R13, 0xc, R10 ;  /* 0x0000000c0d0a7825 */ /* 0x000fe200078e000a */
[----:B------:R-:W-:-:S03]  /*0620*/  HFMA2.MMA R13, -RZ, RZ, 0, 0 ;  /* 0x00000000ff0d7435 */ /* 0x000fc600000001ff */
[----:B------:R-:W-:-:S04]  /*0630*/  IMAD.WIDE R14, R12, 0x4, R14 ;  /* 0x000000040c0e7825 */ /* 0x000fc800078e020e */
[----:B------:R-:W-:Y:S01]  /*0640*/  IMAD.IADD R21, R4, 0x1, R21 ;  /* 0x0000000104157824 */ /* 0x000fe200078e0215 */
[----:B------:R1:W4:Y:S01]  /*0650*/  @!P0 LDG.E.EL R22, desc[UR4][R14.64] ;  /* 0x000000040e168981 */ /* 0x000322000c2e1900 */
[----:B------:R-:W5:Y:S01]  /*0660*/  LDC.64 R4, c[0x0][0x238] ;  /* 0x00008e00ff047b82 */ /* 0x000f620000000a00 */
[C---:B------:R-:W-:Y:S02]  /*0670*/  IMAD.IADD R19, R6.reuse, 0x1, R19 ;  /* 0x0000000106137824 */ /* 0x040fe400078e0213 */
[----:B------:R-:W-:Y:S02]  /*0680*/  IMAD.IADD R11, R6, 0x1, R11 ;  /* 0x00000001060b7824 */ /* 0x000fe400078e020b */
[----:B------:R-:W-:Y:S02]  /*0690*/  IMAD.MOV.U32 R6, RZ, RZ, RZ ;  /* 0x000000ffff067224 */ /* 0x000fe400078e00ff */
[----:B------:R-:W-:Y:S01]  /*06a0*/  IMAD.WIDE R18, R12, 0x4, R18 ;  /* 0x000000040c127825 */ /* 0x000fe200078e0212 */
[----:B-1----:R-:W-:-:S03]  /*06b0*/  CS2R R14, SRZ ;  /* 0x00000000000e7805 */ /* 0x002fc6000001ff00 */
[C---:B------:R-:W-:Y:S01]  /*06c0*/  IMAD.WIDE R20, R12.reuse, 0x4, R20 ;  /* 0x000000040c147825 */ /* 0x040fe200078e0214 */
[----:B------:R5:W4:Y:S03]  /*06d0*/  @!P0 LDG.E.EL R26, desc[UR4][R18.64] ;  /* 0x00000004121a8981 */ /* 0x000b26000c2e1900 */
[C---:B------:R-:W-:Y:S01]  /*06e0*/  IMAD.WIDE R24, R12.reuse, 0x4, R24 ;  /* 0x000000040c187825 */ /* 0x040fe200078e0218 */
[----:B------:R-:W4:Y:S03]  /*06f0*/  @!P0 LDG.E.EL R6, desc[UR4][R20.64] ;  /* 0x0000000414068981 */ /* 0x000f26000c2e1900 */
[C---:B------:R-:W-:Y:S01]  /*0700*/  IMAD.WIDE R10, R12.reuse, 0x4, R10 ;  /* 0x000000040c0a7825 */ /* 0x040fe200078e020a */
[----:B------:R-:W4:Y:S03]  /*0710*/  @!P0 LDG.E.EL R13, desc[UR4][R24.64] ;  /* 0x00000004180d8981 */ /* 0x000f26000c2e1900 */
[----:B------:R-:W-:Y:S01]  /*0720*/  IMAD.WIDE R8, R12, 0x4, R8 ;  /* 0x000000040c087825 */ /* 0x000fe200078e0208 */
[----:B------:R-:W4:Y:S04]  /*0730*/  @!P0 LDG.E.EL R14, desc[UR4][R10.64] ;  /* 0x000000040a0e8981 */ /* 0x000f28000c2e1900 */
[----:B------:R1:W4:Y:S01]  /*0740*/  @!P0 LDG.E.EL R15, desc[UR4][R8.64] ;  /* 0x00000004080f8981 */ /* 0x000322000c2e1900 */
[----:B-----5:R-:W-:Y:S01]  /*0750*/  IMAD.WIDE R18, R0, 0x4, R4 ;  /* 0x0000000400127825 */ /* 0x020fe200078e0204 */
[----:B------:R-:W-:-:S02]  /*0760*/  CS2R R4, SRZ ;  /* 0x0000000000047805 */ /* 0x000fc4000001ff00 */
[----:B------:R-:W-:Y:S01]  /*0770*/  MOV R0, RZ ;  /* 0x000000ff00007202 */ /* 0x000fe20000000f00 */
[----:B0-----:R-:W-:-:S03]  /*0780*/  IMAD.WIDE R16, R3, 0x4, R16 ;  /* 0x0000000403107825 */ /* 0x001fc600078e0210 */
[----:B------:R-:W5:Y:S01]  /*0790*/  @!P0 LDG.E.EL.64 R4, desc[UR4][R18.64] ;  /* 0x0000000412048981 */ /* 0x000f62000c2e1b00 */
[----:B------:R-:W-:Y:S01]  /*07a0*/  IMAD.MOV.U32 R3, RZ, RZ, RZ ;  /* 0x000000ffff037224 */ /* 0x000fe200078e00ff */
[----:B-1----:R-:W0:Y:S02]  /*07b0*/  LDC.64 R8, c[0x0][0x210] ;  /* 0x00008400ff087b82 */ /* 0x002e240000000a00 */
[----:B------:R-:W5:Y:S04]  /*07c0*/  @!P0 LDG.E.EL R0, desc[UR4][R16.64] ;  /* 0x0000000410008981 */ /* 0x000f68000c2e1900 */
[----:B------:R-:W5:Y:S01]  /*07d0*/  @!P0 LDG.E.EL R3, desc[UR4][R16.64] ;  /* 0x0000000410038981 */ /* 0x000f62000c2e1900 */
[----:B0-----:R-:W-:Y:S01]  /*07e0*/  IMAD.WIDE R8, R2, 0x4, R8 ;  /* 0x0000000402087825 */ /* 0x001fe200078e0208 */
[----:B--2---:R-:W-:-:S02]  /*07f0*/  FSETP.GT.AND P6, PT, R7, RZ, PT ;  /* 0x000000ff0700720b */ /* 0x004fc40003fc4000 */
[----:B---3--:R-:W-:-:S11]  /*0800*/  FSETP.GT.AND P1, PT, R23, RZ, PT ;  /* 0x000000ff1700720b */ /* 0x008fd60003f24000 */
[----:B------:R-:W-:Y:S02]  /*0810*/  @!P6 FMUL R7, R7, 0.20000000298023223877 ;  /* 0x3e4ccccd0707e820 */ /* 0x000fe40000400000 */
[----:B------:R-:W-:Y:S01]  /*0820*/  @!P1 FMUL R23, R23, 0.20000000298023223877 ;  /* 0x3e4ccccd17179820 */ /* 0x000fe20000400000 */
[----:B----4-:R-:W-:Y:S02]  /*0830*/  FSETP.GT.AND P2, PT, R22, RZ, PT ;  /* 0x000000ff1600720b */ /* 0x010fe40003f44000 */
[----:B------:R-:W-:Y:S02]  /*0840*/  FSETP.GT.AND P3, PT, R26, RZ, PT ;  /* 0x000000ff1a00720b */ /* 0x000fe40003f64000 */
[----:B------:R-:W-:Y:S02]  /*0850*/  FSETP.GT.AND P4, PT, R6, RZ, PT ;  /* 0x000000ff0600720b */ /* 0x000fe40003f84000 */
[----:B------:R-:W-:Y:S02]  /*0860*/  FSETP.GT.AND P5, PT, R13, RZ, PT ;  /* 0x000000ff0d00720b */ /* 0x000fe40003fa4000 */
[----:B------:R-:W-:-:S02]  /*0870*/  FSETP.GT.AND P6, PT, R14, RZ, PT ;  /* 0x000000ff0e00720b */ /* 0x000fc40003fc4000 */
[----:B------:R-:W-:-:S03]  /*0880*/  FSETP.GT.AND P1, PT, R15, RZ, PT ;  /* 0x000000ff0f00720b */ /* 0x000fc60003f24000 */
[----:B------:R-:W-:Y:S02]  /*0890*/  @!P2 FMUL R22, R22, 0.20000000298023223877 ;  /* 0x3e4ccccd1616a820 */ /* 0x000fe40000400000 */
[----:B------:R-:W-:Y:S02]  /*08a0*/  @!P3 FMUL R26, R26, 0.20000000298023223877 ;  /* 0x3e4ccccd1a1ab820 */ /* 0x000fe40000400000 */
[----:B------:R-:W-:Y:S02]  /*08b0*/  @!P4 FMUL R6, R6, 0.20000000298023223877 ;  /* 0x3e4ccccd0606c820 */ /* 0x000fe40000400000 */
[----:B------:R-:W-:Y:S02]  /*08c0*/  @!P5 FMUL R13, R13, 0.20000000298023223877 ;  /* 0x3e4ccccd0d0dd820 */ /* 0x000fe40000400000 */
[----:B------:R-:W-:Y:S02]  /*08d0*/  @!P6 FMUL R14, R14, 0.20000000298023223877 ;  /* 0x3e4ccccd0e0ee820 */ /* 0x000fe40000400000 */
[----:B------:R-:W-:Y:S01]  /*08e0*/  @!P1 FMUL R15, R15, 0.20000000298023223877 ;  /* 0x3e4ccccd0f0f9820 */ /* 0x000fe20000400000 */
[----:B------:R-:W-:Y:S01]  /*08f0*/  FADD R6, -R7, R6 ;  /* 0x0000000607067221 */ /* 0x000fe20000000100 */
[----:B------:R-:W-:Y:S01]  /*0900*/  FADD R13, -R22, R13 ;  /* 0x0000000d160d7221 */ /* 0x000fe20000000100 */
[----:B------:R-:W-:Y:S01]  /*0910*/  FADD R14, -R23, R14 ;  /* 0x0000000e170e7221 */ /* 0x000fe20000000100 */
[----:B------:R-:W-:Y:S01]  /*0920*/  FADD R15, -R26, R15 ;  /* 0x0000000f1a0f7221 */ /* 0x000fe20000000100 */
[-C--:B-----5:R-:W-:Y:S01]  /*0930*/  FFMA R6, R6, R4.reuse, R7 ;  /* 0x0000000406067223 */ /* 0x0a0fe20000000007 */
[-C--:B------:R-:W-:Y:S01]  /*0940*/  FFMA R13, R13, R5.reuse, R22 ;  /* 0x000000050d0d7223 */ /* 0x080fe20000000016 */
[----:B------:R-:W-:Y:S01]  /*0950*/  FFMA R23, R14, R4, R23 ;  /* 0x000000040e177223 */ /* 0x000fe20000000017 */
[----:B------:R-:W-:-:S03]  /*0960*/  FFMA R26, R15, R5, R26 ;  /* 0x000000050f1a7223 */ /* 0x000fc6000000001a */
[----:B------:R-:W-:Y:S01]  /*0970*/  FADD R23, -R6, R23 ;  /* 0x0000001706177221 */ /* 0x000fe20000000100 */
[----:B------:R-:W-:-:S03]  /*0980*/  FADD R26, -R13, R26 ;  /* 0x0000001a0d1a7221 */ /* 0x000fc60000000100 */
[----:B------:R-:W-:Y:S01]  /*0990*/  FFMA R6, R23, R3, R6 ;  /* 0x0000000317067223 */ /* 0x000fe20000000006 */
[----:B------:R-:W-:Y:S01]  /*09a0*/  FFMA R7, R26, R0, R13 ;  /* 0x000000001a077223 */ /* 0x000fe2000000000d */
[----:B------:R-:W-:Y:S06]  /*09b0*/  @P0 EXIT ;  /* 0x000000000000094d */ /* 0x000fec0003800000 */
[----:B------:R-:W-:Y:S01]  /*09c0*/  STG.E.64 desc[UR4][R8.64], R6 ;  /* 0x0000000608007986 */ /* 0x000fe2000c101b04 */
[----:B------:R-:W-:Y:S05]  /*09d0*/  EXIT ;  /* 0x000000000000794d */ /* 0x000fea0003800000 */
.L_x_0:
[----:B------:R-:W-:-:S00]  /*09e0*/  BRA `(.L_x_0) ;  /* 0xfffffffc00fc7947 */ /* 0x000fc0000383ffff */
[----:B------:R-:W-:-:S00]  /*09f0*/  NOP ;  /* 0x0000000000007918 */ /* 0x000fc00000000000 */
        /* <DEDUP_REMOVED lines=8> */
.L_x_1:


//--------------------- .nv.constant0.triton_poi_fused__unsafe_index_add_leaky_relu_mul_sub_6 --------------------------
	.section	.nv.constant0.triton_poi_fused__unsafe_index_add_leaky_relu_mul_sub_6,"a",@progbits
	.sectionflags	@""
	.align	4
.nv.constant0.triton_poi_fused__unsafe_index_add_leaky_relu_mul_sub_6:
	.zero		596
